	.headerflags	@"EF_CUDA_TEXMODE_UNIFIED EF_CUDA_64BIT_ADDRESS EF_CUDA_ACCELERATORS EF_CUDA_SM90 EF_CUDA_VIRTUAL_SM(EF_CUDA_SM90)"
	.elftype	@"ET_EXEC"


//--------------------- .nv.info                  --------------------------
	.section	.nv.info,"",@"SHT_CUDA_INFO"
	.align	4


	//----- nvinfo : EIATTR_REGCOUNT
	.align		4
        /*0000*/ 	.byte	0x04, 0x2f
        /*0002*/ 	.short	(.L_1 - .L_0)
	.align		4
.L_0:
        /*0004*/ 	.word	index@(triton_per_fused_convolution_div_pow_relu_sub_sum_8)
        /*0008*/ 	.word	0x00000010


	//----- nvinfo : EIATTR_MIN_STACK_SIZE
	.align		4
.L_1:
        /*000c*/ 	.byte	0x04, 0x12
        /*000e*/ 	.short	(.L_3 - .L_2)
	.align		4
.L_2:
        /*0010*/ 	.word	index@(triton_per_fused_convolution_div_pow_relu_sub_sum_8)
        /*0014*/ 	.word	0x00000000


	//----- nvinfo : EIATTR_FRAME_SIZE
	.align		4
.L_3:
        /*0018*/ 	.byte	0x04, 0x11
        /*001a*/ 	.short	(.L_5 - .L_4)
	.align		4
.L_4:
        /*001c*/ 	.word	index@(triton_per_fused_convolution_div_pow_relu_sub_sum_8)
        /*0020*/ 	.word	0x00000000


	//----- nvinfo : EIATTR_MIN_STACK_SIZE
	.align		4
.L_5:
        /*0024*/ 	.byte	0x04, 0x12
        /*0026*/ 	.short	(.L_7 - .L_6)
	.align		4
.L_6:
        /*0028*/ 	.word	index@(triton_per_fused_convolution_div_pow_relu_sub_sum_8)
        /*002c*/ 	.word	0x00000000
.L_7:


//--------------------- .nv.info.triton_per_fused_convolution_div_pow_relu_sub_sum_8 --------------------------
	.section	.nv.info.triton_per_fused_convolution_div_pow_relu_sub_sum_8,"",@"SHT_CUDA_INFO"
	.sectionflags	@""
	.align	4


	//----- nvinfo : EIATTR_CUDA_API_VERSION
	.align		4
        /*0000*/ 	.byte	0x04, 0x37
        /*0002*/ 	.short	(.L_9 - .L_8)
.L_8:
        /*0004*/ 	.word	0x0000007c


	//----- nvinfo : EIATTR_KPARAM_INFO
	.align		4
.L_9:
        /*0008*/ 	.byte	0x04, 0x17
        /*000a*/ 	.short	(.L_11 - .L_10)
.L_10:
        /*000c*/ 	.word	0x00000000
        /*0010*/ 	.short	0x0004
        /*0012*/ 	.short	0x001c
        /*0014*/ 	.byte	0x00, 0xf0, 0x11, 0x00


	//----- nvinfo : EIATTR_KPARAM_INFO
	.align		4
.L_11:
        /*0018*/ 	.byte	0x04, 0x17
        /*001a*/ 	.short	(.L_13 - .L_12)
.L_12:
        /*001c*/ 	.word	0x00000000
        /*0020*/ 	.short	0x0003
        /*0022*/ 	.short	0x0018
        /*0024*/ 	.byte	0x00, 0xf0, 0x11, 0x00


	//----- nvinfo : EIATTR_KPARAM_INFO
	.align		4
.L_13:
        /*0028*/ 	.byte	0x04, 0x17
        /*002a*/ 	.short	(.L_15 - .L_14)
.L_14:
        /*002c*/ 	.word	0x00000000
        /*0030*/ 	.short	0x0002
        /*0032*/ 	.short	0x0010
        /*0034*/ 	.byte	0x00, 0xf4, 0x21, 0x00


	//----- nvinfo : EIATTR_KPARAM_INFO
	.align		4
.L_15:
        /*0038*/ 	.byte	0x04, 0x17
        /*003a*/ 	.short	(.L_17 - .L_16)
.L_16:
        /*003c*/ 	.word	0x00000000
        /*0040*/ 	.short	0x0001
        /*0042*/ 	.short	0x0008
        /*0044*/ 	.byte	0x00, 0xf4, 0x21, 0x00


	//----- nvinfo : EIATTR_KPARAM_INFO
	.align		4
.L_17:
        /*0048*/ 	.byte	0x04, 0x17
        /*004a*/ 	.short	(.L_19 - .L_18)
.L_18:
        /*004c*/ 	.word	0x00000000
        /*0050*/ 	.short	0x0000
        /*0052*/ 	.short	0x0000
        /*0054*/ 	.byte	0x00, 0xf4, 0x21, 0x00


	//----- nvinfo : EIATTR_SPARSE_MMA_MASK
	.align		4
.L_19:
        /*0058*/ 	.byte	0x03, 0x50
        /*005a*/ 	.short	0x0000


	//----- nvinfo : EIATTR_MAXREG_COUNT
	.align		4
        /*005c*/ 	.byte	0x03, 0x1b
        /*005e*/ 	.short	0x00ff


	//----- nvinfo : EIATTR_COOP_GROUP_MASK_REGIDS
	.align		4
        /*0060*/ 	.byte	0x04, 0x29
        /*0062*/ 	.short	(.L_21 - .L_20)


	//   ....[0]....
.L_20:
        /*0064*/ 	.word	0xffffffff


	//   ....[1]....
        /*0068*/ 	.word	0xffffffff


	//   ....[2]....
        /*006c*/ 	.word	0xffffffff


	//   ....[3]....
        /*0070*/ 	.word	0xffffffff


	//   ....[4]....
        /*0074*/ 	.word	0xffffffff


	//   ....[5]....
        /*0078*/ 	.word	0xffffffff


	//----- nvinfo : EIATTR_COOP_GROUP_INSTR_OFFSETS
	.align		4
.L_21:
        /*007c*/ 	.byte	0x04, 0x28
        /*007e*/ 	.short	(.L_23 - .L_22)


	//   ....[0]....
.L_22:
        /*0080*/ 	.word	0x00000150


	//   ....[1]....
        /*0084*/ 	.word	0x00000180


	//   ....[2]....
        /*0088*/ 	.word	0x000001b0


	//   ....[3]....
        /*008c*/ 	.word	0x000001f0


	//   ....[4]....
        /*0090*/ 	.word	0x00000210


	//   ....[5]....
        /*0094*/ 	.word	0x00000290


	//----- nvinfo : EIATTR_EXIT_INSTR_OFFSETS
	.align		4
.L_23:
        /*0098*/ 	.byte	0x04, 0x1c
        /*009a*/ 	.short	(.L_25 - .L_24)


	//   ....[0]....
.L_24:
        /*009c*/ 	.word	0x000002e0


	//   ....[1]....
        /*00a0*/ 	.word	0x00000330


	//----- nvinfo : EIATTR_REQNTID
	.align		4
.L_25:
        /*00a4*/ 	.byte	0x04, 0x10
        /*00a6*/ 	.short	(.L_27 - .L_26)
.L_26:
        /*00a8*/ 	.word	0x00000040
        /*00ac*/ 	.word	0x00000001
        /*00b0*/ 	.word	0x00000001


	//----- nvinfo : EIATTR_CBANK_PARAM_SIZE
	.align		4
.L_27:
        /*00b4*/ 	.byte	0x03, 0x19
        /*00b6*/ 	.short	0x0020


	//----- nvinfo : EIATTR_PARAM_CBANK
	.align		4
        /*00b8*/ 	.byte	0x04, 0x0a
        /*00ba*/ 	.short	(.L_29 - .L_28)
	.align		4
.L_28:
        /*00bc*/ 	.word	index@(.nv.constant0.triton_per_fused_convolution_div_pow_relu_sub_sum_8)
        /*00c0*/ 	.short	0x0210
        /*00c2*/ 	.short	0x0020


	//----- nvinfo : EIATTR_SW_WAR
	.align		4
.L_29:
        /*00c4*/ 	.byte	0x04, 0x36
        /*00c6*/ 	.short	(.L_31 - .L_30)
.L_30:
        /*00c8*/ 	.word	0x00000008
.L_31:


//--------------------- .nv.callgraph             --------------------------
	.section	.nv.callgraph,"",@"SHT_CUDA_CALLGRAPH"
	.align	4
	.sectionentsize	8
	.align		4
        /*0000*/ 	.word	0x00000000
	.align		4
        /*0004*/ 	.word	0xffffffff
	.align		4
        /*0008*/ 	.word	0x00000000
	.align		4
        /*000c*/ 	.word	0xfffffffe
	.align		4
        /*0010*/ 	.word	0x00000000
	.align		4
        /*0014*/ 	.word	0xfffffffd
	.align		4
        /*0018*/ 	.word	0x00000000
	.align		4
        /*001c*/ 	.word	0xfffffffc


//--------------------- .text.triton_per_fused_convolution_div_pow_relu_sub_sum_8 --------------------------
	.section	.text.triton_per_fused_convolution_div_pow_relu_sub_sum_8,"ax",@progbits
	.sectionflags	@"SHF_BARRIERS=1"
	.align	128
        .global         triton_per_fused_convolution_div_pow_relu_sub_sum_8
        .type           triton_per_fused_convolution_div_pow_relu_sub_sum_8,@function
        .size           triton_per_fused_convolution_div_pow_relu_sub_sum_8,(.L_x_1 - triton_per_fused_convolution_div_pow_relu_sub_sum_8)
        .other          triton_per_fused_convolution_div_pow_relu_sub_sum_8,@"STO_CUDA_ENTRY STV_DEFAULT"
triton_per_fused_convolution_div_pow_relu_sub_sum_8:
.text.triton_per_fused_convolution_div_pow_relu_sub_sum_8:
[----:B------:R-:W0:Y:S02]  /*0000*/  LDC R1, c[0x0][0x28] ;  /* 0x00000a00ff017b82 */ /* 0x000e240000000800 */
[----:B------:R-:W1:Y:S01]  /*0010*/  S2R R13, SR_TID.X ;  /* 0x00000000000d7919 */ /* 0x000e620000002100 */
[----:B------:R-:W2:Y:S01]  /*0020*/  LDC.64 R6, c[0x0][0x218] ;  /* 0x00008600ff067b82 */ /* 0x000ea20000000a00 */
[----:B------:R-:W-:Y:S01]  /*0030*/  ULDC.64 UR6, c[0x0][0x208] ;  /* 0x0000820000067ab9 */ /* 0x000fe20000000a00 */
[----:B------:R-:W3:Y:S06]  /*0040*/  S2R R0, SR_CTAID.X ;  /* 0x0000000000007919 */ /* 0x000eec0000002500 */
[----:B------:R-:W4:Y:S01]  /*0050*/  LDC.64 R2, c[0x0][0x210] ;  /* 0x00008400ff027b82 */ /* 0x000f220000000a00 */
[----:B-1----:R-:W-:-:S04]  /*0060*/  LOP3.LUT R5, R13, 0x3f, RZ, 0xc0, !PT ;  /* 0x0000003f0d057812 */ /* 0x002fc800078ec0ff */
[----:B---3--:R-:W-:Y:S01]  /*0070*/  LEA R9, R0, R5, 0x6 ;  /* 0x0000000500097211 */ /* 0x008fe200078e30ff */
[----:B--2---:R-:W-:-:S04]  /*0080*/  IMAD.WIDE.U32 R6, R5, 0x4, R6 ;  /* 0x0000000405067825 */ /* 0x004fc800078e0006 */
[----:B----4-:R-:W-:Y:S02]  /*0090*/  IMAD.WIDE R2, R9, 0x4, R2 ;  /* 0x0000000409027825 */ /* 0x010fe400078e0202 */
[----:B------:R-:W2:Y:S04]  /*00a0*/  LDG.E.EL R7, desc[UR6][R6.64] ;  /* 0x0000000606077981 */ /* 0x000ea8000c2e1900 */
[----:B------:R-:W2:Y:S01]  /*00b0*/  LDG.E R8, desc[UR6][R2.64] ;  /* 0x0000000602087981 */ /* 0x000ea2000c1e1900 */
[----:B------:R-:W1:Y:S01]  /*00c0*/  S2UR UR5, SR_CgaCtaId ;  /* 0x00000000000579c3 */ /* 0x000e620000008800 */
[----:B------:R-:W-:Y:S01]  /*00d0*/  UMOV UR4, 0x400 ;  /* 0x0000040000047882 */ /* 0x000fe20000000000 */
[----:B------:R-:W-:Y:S01]  /*00e0*/  ISETP.GE.AND P1, PT, R13, 0x2, PT ;  /* 0x000000020d00780c */ /* 0x000fe20003f26270 */
[----:B-1----:R-:W-:Y:S01]  /*00f0*/  UPRMT UR4, UR5, 0x654, UR4 ;  /* 0x0000065405047896 */ /* 0x002fe20008000004 */
[C---:B--2---:R-:W-:Y:S01]  /*0100*/  FADD R9, R8.reuse, R7 ;  /* 0x0000000708097221 */ /* 0x044fe20000000000 */
[----:B------:R-:W-:-:S04]  /*0110*/  FSETP.GEU.AND P0, PT, R8, -R7, PT ;  /* 0x800000070800720b */ /* 0x000fc80003f0e000 */
[----:B------:R-:W-:Y:S02]  /*0120*/  FSEL R9, R9, RZ, P0 ;  /* 0x000000ff09097208 */ /* 0x000fe40000000000 */
[----:B------:R-:W-:-:S03]  /*0130*/  LOP3.LUT P0, RZ, R13, 0x1f, RZ, 0xc0, !PT ;  /* 0x0000001f0dff7812 */ /* 0x000fc6000780c0ff */
[----:B------:R-:W-:-:S06]  /*0140*/  FMUL R8, R9, R9 ;  /* 0x0000000909087220 */ /* 0x000fcc0000400000 */
[----:B------:R-:W1:Y:S02]  /*0150*/  SHFL.BFLY PT, R8, R8, 0x10, 0x1f ;  /* 0x0e001f0008087f89 */ /* 0x000e6400000e0000 */
[----:B-1----:R-:W-:Y:S01]  /*0160*/  FFMA R10, R9, R9, R8 ;  /* 0x00000009090a7223 */ /* 0x002fe20000000008 */
[----:B------:R-:W-:-:S04]  /*0170*/  SHF.R.U32.HI R8, RZ, 0x3, R13 ;  /* 0x00000003ff087819 */ /* 0x000fc8000001160d */
[----:B------:R-:W1:Y:S02]  /*0180*/  SHFL.BFLY PT, R11, R10, 0x8, 0x1f ;  /* 0x0d001f000a0b7f89 */ /* 0x000e6400000e0000 */
[----:B-1----:R-:W-:Y:S01]  /*0190*/  FADD R11, R10, R11 ;  /* 0x0000000b0a0b7221 */ /* 0x002fe20000000000 */
[----:B------:R-:W-:-:S04]  /*01a0*/  LOP3.LUT R10, R13, 0x1, RZ, 0xc0, !PT ;  /* 0x000000010d0a7812 */ /* 0x000fc800078ec0ff */
[----:B------:R-:W1:Y:S02]  /*01b0*/  SHFL.BFLY PT, R12, R11, 0x4, 0x1f ;  /* 0x0c801f000b0c7f89 */ /* 0x000e6400000e0000 */
[----:B-1----:R-:W-:Y:S01]  /*01c0*/  FADD R12, R11, R12 ;  /* 0x0000000c0b0c7221 */ /* 0x002fe20000000000 */
[----:B------:R-:W-:Y:S02]  /*01d0*/  LOP3.LUT R11, R8, 0x4, RZ, 0xc0, !PT ;  /* 0x00000004080b7812 */ /* 0x000fe400078ec0ff */
[----:B------:R-:W-:Y:S02]  /*01e0*/  LEA R8, R13, UR4, 0x2 ;  /* 0x000000040d087c11 */ /* 0x000fe4000f8e10ff */
[----:B------:R-:W1:Y:S02]  /*01f0*/  SHFL.BFLY PT, R7, R12, 0x2, 0x1f ;  /* 0x0c401f000c077f89 */ /* 0x000e6400000e0000 */
[----:B-1----:R-:W-:-:S05]  /*0200*/  FADD R7, R12, R7 ;  /* 0x000000070c077221 */ /* 0x002fca0000000000 */
[----:B------:R-:W1:Y:S02]  /*0210*/  SHFL.BFLY PT, R6, R7, 0x1, 0x1f ;  /* 0x0c201f0007067f89 */ /* 0x000e6400000e0000 */
[----:B-1----:R-:W-:-:S05]  /*0220*/  FADD R6, R7, R6 ;  /* 0x0000000607067221 */ /* 0x002fca0000000000 */
[----:B------:R-:W-:Y:S01]  /*0230*/  @!P0 STS [R11+UR4], R6 ;  /* 0x000000060b008988 */ /* 0x000fe20008000804 */
[----:B------:R-:W-:Y:S01]  /*0240*/  BAR.SYNC.DEFER_BLOCKING 0x0 ;  /* 0x0000000000007b1d */ /* 0x000fe20000010000 */
[----:B------:R-:W-:-:S04]  /*0250*/  ISETP.NE.U32.AND P0, PT, R10, 0x1, PT ;  /* 0x000000010a00780c */ /* 0x000fc80003f05070 */
[----:B------:R-:W-:Y:S01]  /*0260*/  ISETP.LT.AND P0, PT, R13, 0x2, P0 ;  /* 0x000000020d00780c */ /* 0x000fe20000701270 */
[----:B------:R-:W1:Y:S01]  /*0270*/  @!P1 LDS R4, [R8] ;  /* 0x0000000008049984 */ /* 0x000e620000000800 */
[----:B------:R-:W-:-:S03]  /*0280*/  ISETP.NE.AND P1, PT, R5, RZ, PT ;  /* 0x000000ff0500720c */ /* 0x000fc60003f25270 */
[----:B-1----:R-:W1:Y:S02]  /*0290*/  SHFL.BFLY PT, R7, R4, 0x1, 0x1f ;  /* 0x0c201f0004077f89 */ /* 0x002e6400000e0000 */
[----:B-1----:R-:W-:-:S06]  /*02a0*/  FADD R7, R4, R7 ;  /* 0x0000000704077221 */ /* 0x002fcc0000000000 */
[----:B------:R1:W-:Y:S01]  /*02b0*/  @P0 STS [R8], R7 ;  /* 0x0000000708000388 */ /* 0x0003e20000000800 */
[----:B------:R-:W-:Y:S06]  /*02c0*/  BAR.SYNC.DEFER_BLOCKING 0x0 ;  /* 0x0000000000007b1d */ /* 0x000fec0000010000 */
[----:B------:R1:W-:Y:S01]  /*02d0*/  STG.E desc[UR6][R2.64], R9 ;  /* 0x0000000902007986 */ /* 0x0003e2000c101906 */
[----:B------:R-:W-:Y:S05]  /*02e0*/  @P1 EXIT ;  /* 0x000000000000194d */ /* 0x000fea0003800000 */
[----:B------:R-:W0:Y:S01]  /*02f0*/  LDS R5, [UR4] ;  /* 0x00000004ff057984 */ /* 0x000e220008000800 */
[----:B-1----:R-:W1:Y:S02]  /*0300*/  LDC.64 R2, c[0x0][0x220] ;  /* 0x00008800ff027b82 */ /* 0x002e640000000a00 */
[----:B-1----:R-:W-:-:S05]  /*0310*/  IMAD.WIDE R2, R0, 0x4, R2 ;  /* 0x0000000400027825 */ /* 0x002fca00078e0202 */
[----:B0-----:R-:W-:Y:S01]  /*0320*/  STG.E desc[UR6][R2.64], R5 ;  /* 0x0000000502007986 */ /* 0x001fe2000c101906 */
[----:B------:R-:W-:Y:S05]  /*0330*/  EXIT ;  /* 0x000000000000794d */ /* 0x000fea0003800000 */
.L_x_0:
[----:B------:R-:W-:-:S00]  /*0340*/  BRA `(.L_x_0) ;  /* 0xfffffffc00fc7947 */ /* 0x000fc0000383ffff */
[----:B------:R-:W-:-:S00]  /*0350*/  NOP ;  /* 0x0000000000007918 */ /* 0x000fc00000000000 */
        /* <DEDUP_REMOVED lines=10> */
.L_x_1:


//--------------------- .nv.shared.triton_per_fused_convolution_div_pow_relu_sub_sum_8 --------------------------
	.section	.nv.shared.triton_per_fused_convolution_div_pow_relu_sub_sum_8,"aw",@nobits
	.sectionflags	@""
	.align	16
	.zero		1024


//--------------------- .nv.constant0.triton_per_fused_convolution_div_pow_relu_sub_sum_8 --------------------------
	.section	.nv.constant0.triton_per_fused_convolution_div_pow_relu_sub_sum_8,"a",@progbits
	.sectionflags	@""
	.align	4
.nv.constant0.triton_per_fused_convolution_div_pow_relu_sub_sum_8:
	.zero		560
